//
// Generated by NVIDIA NVVM Compiler
//
// Compiler Build ID: CL-36424714
// Cuda compilation tools, release 13.0, V13.0.88
// Based on NVVM 20.0.0
//

.version 9.0
.target sm_100
.address_size 64

	// .globl	_Z6matmuliiiPfS_S_

.visible .entry _Z6matmuliiiPfS_S_(
	.param .u32 _Z6matmuliiiPfS_S__param_0,
	.param .u32 _Z6matmuliiiPfS_S__param_1,
	.param .u32 _Z6matmuliiiPfS_S__param_2,
	.param .u64 .ptr .align 1 _Z6matmuliiiPfS_S__param_3,
	.param .u64 .ptr .align 1 _Z6matmuliiiPfS_S__param_4,
	.param .u64 .ptr .align 1 _Z6matmuliiiPfS_S__param_5
)
{
	.reg .pred 	%p<10>;
	.reg .b32 	%r<92>;
	.reg .b32 	%f<68>;
	.reg .b64 	%rd<136>;

	ld.param.u32 	%r40, [_Z6matmuliiiPfS_S__param_1];
	ld.param.u32 	%r41, [_Z6matmuliiiPfS_S__param_2];
	ld.param.u64 	%rd7, [_Z6matmuliiiPfS_S__param_3];
	ld.param.u64 	%rd8, [_Z6matmuliiiPfS_S__param_4];
	cvta.to.global.u64 	%rd1, %rd8;
	cvta.to.global.u64 	%rd2, %rd7;
	mov.u32 	%r42, %ctaid.x;
	shl.b32 	%r43, %r42, 5;
	mul.lo.s32 	%r44, %r41, %r43;
	cvt.u64.u32 	%rd3, %r44;
	mov.u32 	%r45, %ctaid.y;
	shl.b32 	%r46, %r45, 5;
	cvt.u64.u32 	%rd4, %r46;
	mul.lo.s32 	%r47, %r40, %r43;
	cvt.u64.u32 	%rd5, %r47;
	setp.lt.s32 	%p1, %r41, 1;
	mov.f32 	%f67, 0f00000000;
	@%p1 bra 	$L__BB0_12;
	mov.u32 	%r49, %tid.x;
	mul.lo.s32 	%r1, %r41, %r49;
	mov.u32 	%r2, %tid.y;
	and.b32  	%r3, %r41, 7;
	setp.lt.u32 	%p2, %r41, 8;
	mov.f32 	%f67, 0f00000000;
	mov.b32 	%r90, 0;
	@%p2 bra 	$L__BB0_4;
	and.b32  	%r50, %r41, 2147483640;
	neg.s32 	%r88, %r50;
	add.s32 	%r87, %r2, %r40;
	shl.b32 	%r51, %r40, 1;
	add.s32 	%r86, %r2, %r51;
	mad.lo.s32 	%r85, %r40, 3, %r2;
	shl.b32 	%r52, %r40, 2;
	add.s32 	%r84, %r2, %r52;
	mad.lo.s32 	%r83, %r40, 5, %r2;
	mad.lo.s32 	%r82, %r40, 6, %r2;
	mad.lo.s32 	%r81, %r40, 7, %r2;
	add.s32 	%r79, %r1, 3;
	mov.f32 	%f67, 0f00000000;
	mov.u32 	%r80, %r2;
$L__BB0_3:
	.pragma "nounroll";
	and.b32  	%r90, %r41, 2147483640;
	add.s32 	%r53, %r79, -3;
	cvt.u64.u32 	%rd9, %r53;
	add.s64 	%rd10, %rd9, %rd3;
	shl.b64 	%rd11, %rd10, 2;
	add.s64 	%rd12, %rd2, %rd11;
	ld.global.f32 	%f17, [%rd12];
	cvt.u64.u32 	%rd13, %r80;
	add.s64 	%rd14, %rd13, %rd4;
	shl.b64 	%rd15, %rd14, 2;
	add.s64 	%rd16, %rd1, %rd15;
	ld.global.f32 	%f18, [%rd16];
	fma.rn.f32 	%f19, %f17, %f18, %f67;
	add.s32 	%r54, %r79, -2;
	cvt.u64.u32 	%rd17, %r54;
	add.s64 	%rd18, %rd17, %rd3;
	shl.b64 	%rd19, %rd18, 2;
	add.s64 	%rd20, %rd2, %rd19;
	ld.global.f32 	%f20, [%rd20];
	cvt.u64.u32 	%rd21, %r87;
	add.s64 	%rd22, %rd21, %rd4;
	shl.b64 	%rd23, %rd22, 2;
	add.s64 	%rd24, %rd1, %rd23;
	ld.global.f32 	%f21, [%rd24];
	fma.rn.f32 	%f22, %f20, %f21, %f19;
	add.s32 	%r55, %r79, -1;
	cvt.u64.u32 	%rd25, %r55;
	add.s64 	%rd26, %rd25, %rd3;
	shl.b64 	%rd27, %rd26, 2;
	add.s64 	%rd28, %rd2, %rd27;
	ld.global.f32 	%f23, [%rd28];
	cvt.u64.u32 	%rd29, %r86;
	add.s64 	%rd30, %rd29, %rd4;
	shl.b64 	%rd31, %rd30, 2;
	add.s64 	%rd32, %rd1, %rd31;
	ld.global.f32 	%f24, [%rd32];
	fma.rn.f32 	%f25, %f23, %f24, %f22;
	add.s32 	%r56, %r79, 4;
	cvt.u64.u32 	%rd33, %r79;
	add.s64 	%rd34, %rd33, %rd3;
	shl.b64 	%rd35, %rd34, 2;
	add.s64 	%rd36, %rd2, %rd35;
	ld.global.f32 	%f26, [%rd36];
	cvt.u64.u32 	%rd37, %r85;
	add.s64 	%rd38, %rd37, %rd4;
	shl.b64 	%rd39, %rd38, 2;
	add.s64 	%rd40, %rd1, %rd39;
	ld.global.f32 	%f27, [%rd40];
	fma.rn.f32 	%f28, %f26, %f27, %f25;
	add.s32 	%r57, %r79, 1;
	cvt.u64.u32 	%rd41, %r57;
	add.s64 	%rd42, %rd41, %rd3;
	shl.b64 	%rd43, %rd42, 2;
	add.s64 	%rd44, %rd2, %rd43;
	ld.global.f32 	%f29, [%rd44];
	cvt.u64.u32 	%rd45, %r84;
	add.s64 	%rd46, %rd45, %rd4;
	shl.b64 	%rd47, %rd46, 2;
	add.s64 	%rd48, %rd1, %rd47;
	ld.global.f32 	%f30, [%rd48];
	fma.rn.f32 	%f31, %f29, %f30, %f28;
	add.s32 	%r58, %r79, 2;
	cvt.u64.u32 	%rd49, %r58;
	add.s64 	%rd50, %rd49, %rd3;
	shl.b64 	%rd51, %rd50, 2;
	add.s64 	%rd52, %rd2, %rd51;
	ld.global.f32 	%f32, [%rd52];
	cvt.u64.u32 	%rd53, %r83;
	add.s64 	%rd54, %rd53, %rd4;
	shl.b64 	%rd55, %rd54, 2;
	add.s64 	%rd56, %rd1, %rd55;
	ld.global.f32 	%f33, [%rd56];
	fma.rn.f32 	%f34, %f32, %f33, %f31;
	add.s32 	%r59, %r79, 3;
	cvt.u64.u32 	%rd57, %r59;
	add.s64 	%rd58, %rd57, %rd3;
	shl.b64 	%rd59, %rd58, 2;
	add.s64 	%rd60, %rd2, %rd59;
	ld.global.f32 	%f35, [%rd60];
	cvt.u64.u32 	%rd61, %r82;
	add.s64 	%rd62, %rd61, %rd4;
	shl.b64 	%rd63, %rd62, 2;
	add.s64 	%rd64, %rd1, %rd63;
	ld.global.f32 	%f36, [%rd64];
	fma.rn.f32 	%f37, %f35, %f36, %f34;
	cvt.u64.u32 	%rd65, %r56;
	add.s64 	%rd66, %rd65, %rd3;
	shl.b64 	%rd67, %rd66, 2;
	add.s64 	%rd68, %rd2, %rd67;
	ld.global.f32 	%f38, [%rd68];
	cvt.u64.u32 	%rd69, %r81;
	add.s64 	%rd70, %rd69, %rd4;
	shl.b64 	%rd71, %rd70, 2;
	add.s64 	%rd72, %rd1, %rd71;
	ld.global.f32 	%f39, [%rd72];
	fma.rn.f32 	%f67, %f38, %f39, %f37;
	add.s32 	%r88, %r88, 8;
	shl.b32 	%r60, %r40, 3;
	add.s32 	%r87, %r87, %r60;
	add.s32 	%r86, %r86, %r60;
	add.s32 	%r85, %r85, %r60;
	add.s32 	%r84, %r84, %r60;
	add.s32 	%r83, %r83, %r60;
	add.s32 	%r82, %r82, %r60;
	add.s32 	%r81, %r81, %r60;
	add.s32 	%r80, %r80, %r60;
	add.s32 	%r79, %r79, 8;
	setp.ne.s32 	%p3, %r88, 0;
	@%p3 bra 	$L__BB0_3;
$L__BB0_4:
	setp.eq.s32 	%p4, %r3, 0;
	@%p4 bra 	$L__BB0_12;
	and.b32  	%r35, %r41, 3;
	setp.lt.u32 	%p5, %r3, 4;
	@%p5 bra 	$L__BB0_7;
	add.s32 	%r61, %r90, %r1;
	cvt.u64.u32 	%rd73, %r61;
	add.s64 	%rd74, %rd73, %rd3;
	shl.b64 	%rd75, %rd74, 2;
	add.s64 	%rd76, %rd2, %rd75;
	ld.global.f32 	%f41, [%rd76];
	mad.lo.s32 	%r62, %r90, %r40, %r2;
	cvt.u64.u32 	%rd77, %r62;
	add.s64 	%rd78, %rd77, %rd4;
	shl.b64 	%rd79, %rd78, 2;
	add.s64 	%rd80, %rd1, %rd79;
	ld.global.f32 	%f42, [%rd80];
	fma.rn.f32 	%f43, %f41, %f42, %f67;
	add.s32 	%r63, %r61, 1;
	cvt.u64.u32 	%rd81, %r63;
	add.s64 	%rd82, %rd81, %rd3;
	shl.b64 	%rd83, %rd82, 2;
	add.s64 	%rd84, %rd2, %rd83;
	ld.global.f32 	%f44, [%rd84];
	add.s32 	%r64, %r62, %r40;
	cvt.u64.u32 	%rd85, %r64;
	add.s64 	%rd86, %rd85, %rd4;
	shl.b64 	%rd87, %rd86, 2;
	add.s64 	%rd88, %rd1, %rd87;
	ld.global.f32 	%f45, [%rd88];
	fma.rn.f32 	%f46, %f44, %f45, %f43;
	add.s32 	%r65, %r61, 2;
	cvt.u64.u32 	%rd89, %r65;
	add.s64 	%rd90, %rd89, %rd3;
	shl.b64 	%rd91, %rd90, 2;
	add.s64 	%rd92, %rd2, %rd91;
	ld.global.f32 	%f47, [%rd92];
	add.s32 	%r66, %r64, %r40;
	cvt.u64.u32 	%rd93, %r66;
	add.s64 	%rd94, %rd93, %rd4;
	shl.b64 	%rd95, %rd94, 2;
	add.s64 	%rd96, %rd1, %rd95;
	ld.global.f32 	%f48, [%rd96];
	fma.rn.f32 	%f49, %f47, %f48, %f46;
	add.s32 	%r67, %r61, 3;
	cvt.u64.u32 	%rd97, %r67;
	add.s64 	%rd98, %rd97, %rd3;
	shl.b64 	%rd99, %rd98, 2;
	add.s64 	%rd100, %rd2, %rd99;
	ld.global.f32 	%f50, [%rd100];
	add.s32 	%r68, %r66, %r40;
	cvt.u64.u32 	%rd101, %r68;
	add.s64 	%rd102, %rd101, %rd4;
	shl.b64 	%rd103, %rd102, 2;
	add.s64 	%rd104, %rd1, %rd103;
	ld.global.f32 	%f51, [%rd104];
	fma.rn.f32 	%f67, %f50, %f51, %f49;
	add.s32 	%r90, %r90, 4;
$L__BB0_7:
	setp.eq.s32 	%p6, %r35, 0;
	@%p6 bra 	$L__BB0_12;
	setp.eq.s32 	%p7, %r35, 1;
	@%p7 bra 	$L__BB0_10;
	add.s32 	%r69, %r90, %r1;
	cvt.u64.u32 	%rd105, %r69;
	add.s64 	%rd106, %rd105, %rd3;
	shl.b64 	%rd107, %rd106, 2;
	add.s64 	%rd108, %rd2, %rd107;
	ld.global.f32 	%f53, [%rd108];
	mad.lo.s32 	%r70, %r90, %r40, %r2;
	cvt.u64.u32 	%rd109, %r70;
	add.s64 	%rd110, %rd109, %rd4;
	shl.b64 	%rd111, %rd110, 2;
	add.s64 	%rd112, %rd1, %rd111;
	ld.global.f32 	%f54, [%rd112];
	fma.rn.f32 	%f55, %f53, %f54, %f67;
	add.s32 	%r71, %r69, 1;
	cvt.u64.u32 	%rd113, %r71;
	add.s64 	%rd114, %rd113, %rd3;
	shl.b64 	%rd115, %rd114, 2;
	add.s64 	%rd116, %rd2, %rd115;
	ld.global.f32 	%f56, [%rd116];
	add.s32 	%r72, %r70, %r40;
	cvt.u64.u32 	%rd117, %r72;
	add.s64 	%rd118, %rd117, %rd4;
	shl.b64 	%rd119, %rd118, 2;
	add.s64 	%rd120, %rd1, %rd119;
	ld.global.f32 	%f57, [%rd120];
	fma.rn.f32 	%f67, %f56, %f57, %f55;
	add.s32 	%r90, %r90, 2;
$L__BB0_10:
	and.b32  	%r73, %r41, 1;
	setp.eq.b32 	%p8, %r73, 1;
	not.pred 	%p9, %p8;
	@%p9 bra 	$L__BB0_12;
	add.s32 	%r74, %r90, %r1;
	cvt.u64.u32 	%rd121, %r74;
	add.s64 	%rd122, %rd121, %rd3;
	shl.b64 	%rd123, %rd122, 2;
	add.s64 	%rd124, %rd2, %rd123;
	ld.global.f32 	%f58, [%rd124];
	mad.lo.s32 	%r75, %r90, %r40, %r2;
	cvt.u64.u32 	%rd125, %r75;
	add.s64 	%rd126, %rd125, %rd4;
	shl.b64 	%rd127, %rd126, 2;
	add.s64 	%rd128, %rd1, %rd127;
	ld.global.f32 	%f59, [%rd128];
	fma.rn.f32 	%f67, %f58, %f59, %f67;
$L__BB0_12:
	ld.param.u64 	%rd135, [_Z6matmuliiiPfS_S__param_5];
	cvta.to.global.u64 	%rd129, %rd135;
	mov.u32 	%r76, %tid.x;
	mov.u32 	%r77, %tid.y;
	mad.lo.s32 	%r78, %r40, %r76, %r77;
	cvt.u64.u32 	%rd130, %r78;
	add.s64 	%rd131, %rd5, %rd4;
	add.s64 	%rd132, %rd131, %rd130;
	shl.b64 	%rd133, %rd132, 2;
	add.s64 	%rd134, %rd129, %rd133;
	st.global.f32 	[%rd134], %f67;
	ret;

}


// ===== COMPILED SASS (sm_100) =====

	.target	sm_100

	.elftype	@"ET_EXEC"


//--------------------- .note.nv.tkinfo           --------------------------
	.section	.note.nv.tkinfo,"",@"SHT_NOTE"
	.sectionflags	@"SHF_NOTE_NV_TKINFO"
	.tkinfo
        /*0018*/ 	.word	0x00000002
        /*0030*/ 	.string	""
        /*0030*/ 	.string	"ptxas"
        /*0030*/ 	.string	"Cuda compilation tools, release 13.0, V13.0.88"
        /*0030*/ 	.string	"Build cuda_13.0.r13.0/compiler.36424714_0"
        /*0030*/ 	.string	"-arch sm_100 -m 64 "



//--------------------- .note.nv.cuinfo           --------------------------
	.section	.note.nv.cuinfo,"",@"SHT_NOTE"
	.sectionflags	@"SHF_NOTE_NV_CUINFO"
        /*0018*/ 	.short	0x0002
        /*001a*/ 	.short	0x0064
        /*001c*/ 	.short	0x0082
	.zero		2


//--------------------- .nv.info                  --------------------------
	.section	.nv.info,"",@"SHT_CUDA_INFO"
	.align	4


	//----- nvinfo : EIATTR_REGCOUNT
	.align		4
        /*0000*/ 	.byte	0x04, 0x2f
        /*0002*/ 	.short	(.L_1 - .L_0)
	.align		4
.L_0:
        /*0004*/ 	.word	index@(_Z6matmuliiiPfS_S_)
        /*0008*/ 	.word	0x00000020


	//----- nvinfo : EIATTR_FRAME_SIZE
	.align		4
.L_1:
        /*000c*/ 	.byte	0x04, 0x11
        /*000e*/ 	.short	(.L_3 - .L_2)
	.align		4
.L_2:
        /*0010*/ 	.word	index@(_Z6matmuliiiPfS_S_)
        /*0014*/ 	.word	0x00000000


	//----- nvinfo : EIATTR_MIN_STACK_SIZE
	.align		4
.L_3:
        /*0018*/ 	.byte	0x04, 0x12
        /*001a*/ 	.short	(.L_5 - .L_4)
	.align		4
.L_4:
        /*001c*/ 	.word	index@(_Z6matmuliiiPfS_S_)
        /*0020*/ 	.word	0x00000000
.L_5:


//--------------------- .nv.compat                --------------------------
	.section	.nv.compat,"",@"SHT_CUDA_COMPAT_INFO"
	.align	4
        /*0000*/ 	.byte	0x02, 0x09, 0x00, 0x00, 0x02, 0x02, 0x01, 0x00, 0x02, 0x05, 0x05, 0x00, 0x03, 0x07, 0x01, 0x01
        /*0010*/ 	.byte	0x02, 0x03, 0x00, 0x00, 0x02, 0x06, 0x01, 0x00, 0x04, 0x0b, 0x08, 0x00, 0x09, 0x00, 0x00, 0x00
        /*0020*/ 	.byte	0x00, 0x00, 0x00, 0x00


//--------------------- .nv.info._Z6matmuliiiPfS_S_ --------------------------
	.section	.nv.info._Z6matmuliiiPfS_S_,"",@"SHT_CUDA_INFO"
	.sectionflags	@""
	.align	4


	//----- nvinfo : EIATTR_CUDA_API_VERSION
	.align		4
        /*0000*/ 	.byte	0x04, 0x37
        /*0002*/ 	.short	(.L_7 - .L_6)
.L_6:
        /*0004*/ 	.word	0x00000082


	//----- nvinfo : EIATTR_KPARAM_INFO
	.align		4
.L_7:
        /*0008*/ 	.byte	0x04, 0x17
        /*000a*/ 	.short	(.L_9 - .L_8)
.L_8:
        /*000c*/ 	.word	0x00000000
        /*0010*/ 	.short	0x0005
        /*0012*/ 	.short	0x0020
        /*0014*/ 	.byte	0x00, 0xf5, 0x21, 0x00


	//----- nvinfo : EIATTR_KPARAM_INFO
	.align		4
.L_9:
        /*0018*/ 	.byte	0x04, 0x17
        /*001a*/ 	.short	(.L_11 - .L_10)
.L_10:
        /*001c*/ 	.word	0x00000000
        /*0020*/ 	.short	0x0004
        /*0022*/ 	.short	0x0018
        /*0024*/ 	.byte	0x00, 0xf5, 0x21, 0x00


	//----- nvinfo : EIATTR_KPARAM_INFO
	.align		4
.L_11:
        /*0028*/ 	.byte	0x04, 0x17
        /*002a*/ 	.short	(.L_13 - .L_12)
.L_12:
        /*002c*/ 	.word	0x00000000
        /*0030*/ 	.short	0x0003
        /*0032*/ 	.short	0x0010
        /*0034*/ 	.byte	0x00, 0xf5, 0x21, 0x00


	//----- nvinfo : EIATTR_KPARAM_INFO
	.align		4
.L_13:
        /*0038*/ 	.byte	0x04, 0x17
        /*003a*/ 	.short	(.L_15 - .L_14)
.L_14:
        /*003c*/ 	.word	0x00000000
        /*0040*/ 	.short	0x0002
        /*0042*/ 	.short	0x0008
        /*0044*/ 	.byte	0x00, 0xf0, 0x11, 0x00


	//----- nvinfo : EIATTR_KPARAM_INFO
	.align		4
.L_15:
        /*0048*/ 	.byte	0x04, 0x17
        /*004a*/ 	.short	(.L_17 - .L_16)
.L_16:
        /*004c*/ 	.word	0x00000000
        /*0050*/ 	.short	0x0001
        /*0052*/ 	.short	0x0004
        /*0054*/ 	.byte	0x00, 0xf0, 0x11, 0x00


	//----- nvinfo : EIATTR_KPARAM_INFO
	.align		4
.L_17:
        /*0058*/ 	.byte	0x04, 0x17
        /*005a*/ 	.short	(.L_19 - .L_18)
.L_18:
        /*005c*/ 	.word	0x00000000
        /*0060*/ 	.short	0x0000
        /*0062*/ 	.short	0x0000
        /*0064*/ 	.byte	0x00, 0xf0, 0x11, 0x00


	//----- nvinfo : EIATTR_SPARSE_MMA_MASK
	.align		4
.L_19:
        /*0068*/ 	.byte	0x03, 0x50
        /*006a*/ 	.short	0x0000


	//----- nvinfo : EIATTR_MAXREG_COUNT
	.align		4
        /*006c*/ 	.byte	0x03, 0x1b
        /*006e*/ 	.short	0x00ff


	//----- nvinfo : EIATTR_MERCURY_ISA_VERSION
	.align		4
        /*0070*/ 	.byte	0x03, 0x5f
        /*0072*/ 	.short	0x0101


	//----- nvinfo : EIATTR_VRC_CTA_INIT_COUNT
	.align		4
        /*0074*/ 	.byte	0x02, 0x4a
	.zero		1
	.zero		1


	//----- nvinfo : EIATTR_EXIT_INSTR_OFFSETS
	.align		4
        /*0078*/ 	.byte	0x04, 0x1c
        /*007a*/ 	.short	(.L_21 - .L_20)


	//   ....[0]....
.L_20:
        /*007c*/ 	.word	0x00001020


	//----- nvinfo : EIATTR_CBANK_PARAM_SIZE
	.align		4
.L_21:
        /*0080*/ 	.byte	0x03, 0x19
        /*0082*/ 	.short	0x0028


	//----- nvinfo : EIATTR_PARAM_CBANK
	.align		4
        /*0084*/ 	.byte	0x04, 0x0a
        /*0086*/ 	.short	(.L_23 - .L_22)
	.align		4
.L_22:
        /*0088*/ 	.word	index@(.nv.constant0._Z6matmuliiiPfS_S_)
        /*008c*/ 	.short	0x0380
        /*008e*/ 	.short	0x0028


	//----- nvinfo : EIATTR_SW_WAR
	.align		4
.L_23:
        /*0090*/ 	.byte	0x04, 0x36
        /*0092*/ 	.short	(.L_25 - .L_24)
.L_24:
        /*0094*/ 	.word	0x00000008
.L_25:


//--------------------- .nv.callgraph             --------------------------
	.section	.nv.callgraph,"",@"SHT_CUDA_CALLGRAPH"
	.align	4
	.sectionentsize	8
	.align		4
        /*0000*/ 	.word	0x00000000
	.align		4
        /*0004*/ 	.word	0xffffffff
	.align		4
        /*0008*/ 	.word	0x00000000
	.align		4
        /*000c*/ 	.word	0xfffffffe
	.align		4
        /*0010*/ 	.word	0x00000000
	.align		4
        /*0014*/ 	.word	0xfffffffd
	.align		4
        /*0018*/ 	.word	0x00000000
	.align		4
        /*001c*/ 	.word	0xfffffffc


//--------------------- .text._Z6matmuliiiPfS_S_  --------------------------
	.section	.text._Z6matmuliiiPfS_S_,"ax",@progbits
	.align	128
        .global         _Z6matmuliiiPfS_S_
        .type           _Z6matmuliiiPfS_S_,@function
        .size           _Z6matmuliiiPfS_S_,(.L_x_6 - _Z6matmuliiiPfS_S_)
        .other          _Z6matmuliiiPfS_S_,@"STO_CUDA_ENTRY STV_DEFAULT"
_Z6matmuliiiPfS_S_:
.text._Z6matmuliiiPfS_S_:
[----:B------:R-:W-:Y:S08]  /*0000*/  LDC R1, c[0x0][0x37c] ;  /* 0x0000df00ff017b82 */ /* 0x000ff00000000800 */
[----:B------:R-:W0:Y:S01]  /*0010*/  LDC R0, c[0x0][0x388] ;  /* 0x0000e200ff007b82 */ /* 0x000e220000000800 */
[----:B------:R-:W1:Y:S01]  /*0020*/  LDCU.64 UR6, c[0x0][0x358] ;  /* 0x00006b00ff0677ac */ /* 0x000e620008000a00 */
[----:B------:R-:W-:-:S06]  /*0030*/  IMAD.MOV.U32 R12, RZ, RZ, RZ ;  /* 0x000000ffff0c7224 */ /* 0x000fcc00078e00ff */
[----:B------:R-:W2:Y:S08]  /*0040*/  S2UR UR4, SR_CTAID.X ;  /* 0x00000000000479c3 */ /* 0x000eb00000002500 */
[----:B------:R-:W3:Y:S08]  /*0050*/  S2UR UR5, SR_CTAID.Y ;  /* 0x00000000000579c3 */ /* 0x000ef00000002600 */
[----:B------:R-:W4:Y:S01]  /*0060*/  LDC R2, c[0x0][0x384] ;  /* 0x0000e100ff027b82 */ /* 0x000f220000000800 */
[----:B0-----:R-:W-:Y:S01]  /*0070*/  ISETP.GE.AND P0, PT, R0, 0x1, PT ;  /* 0x000000010000780c */ /* 0x001fe20003f06270 */
[----:B--2---:R-:W-:-:S02]  /*0080*/  USHF.L.U32 UR4, UR4, 0x5, URZ ;  /* 0x0000000504047899 */ /* 0x004fc400080006ff */
[----:B---3--:R-:W-:-:S04]  /*0090*/  USHF.L.U32 UR5, UR5, 0x5, URZ ;  /* 0x0000000505057899 */ /* 0x008fc800080006ff */
[----:B----4-:R-:W-:-:S06]  /*00a0*/  IMAD R4, R2, UR4, RZ ;  /* 0x0000000402047c24 */ /* 0x010fcc000f8e02ff */
[----:B-1----:R-:W-:Y:S05]  /*00b0*/  @!P0 BRA `(.L_x_0) ;  /* 0x0000000c00b48947 */ /* 0x002fea0003800000 */
[----:B------:R-:W0:Y:S01]  /*00c0*/  S2R R5, SR_TID.X ;  /* 0x0000000000057919 */ /* 0x000e220000002100 */
[C---:B------:R-:W-:Y:S01]  /*00d0*/  ISETP.GE.U32.AND P0, PT, R0.reuse, 0x8, PT ;  /* 0x000000080000780c */ /* 0x040fe20003f06070 */
[----:B------:R-:W-:Y:S01]  /*00e0*/  IMAD R6, R0, UR4, RZ ;  /* 0x0000000400067c24 */ /* 0x000fe2000f8e02ff */
[----:B------:R-:W1:Y:S01]  /*00f0*/  S2R R7, SR_TID.Y ;  /* 0x0000000000077919 */ /* 0x000e620000002200 */
[----:B------:R-:W-:Y:S02]  /*0100*/  IMAD.MOV.U32 R12, RZ, RZ, RZ ;  /* 0x000000ffff0c7224 */ /* 0x000fe400078e00ff */
[----:B------:R-:W-:-:S08]  /*0110*/  IMAD.MOV.U32 R3, RZ, RZ, RZ ;  /* 0x000000ffff037224 */ /* 0x000fd000078e00ff */
[----:B------:R-:W-:Y:S05]  /*0120*/  @!P0 BRA `(.L_x_1) ;  /* 0x0000000400e48947 */ /* 0x000fea0003800000 */
[----:B------:R-:W-:Y:S01]  /*0130*/  LOP3.LUT R8, R0, 0x7ffffff8, RZ, 0xc0, !PT ;  /* 0x7ffffff800087812 */ /* 0x000fe200078ec0ff */
[----:B-1----:R-:W-:Y:S01]  /*0140*/  IMAD.IADD R29, R7, 0x1, R2 ;  /* 0x00000001071d7824 */ /* 0x002fe200078e0202 */
[----:B------:R-:W1:Y:S01]  /*0150*/  LDCU.128 UR8, c[0x0][0x390] ;  /* 0x00007200ff0877ac */ /* 0x000e620008000c00 */
[C-C-:B------:R-:W-:Y:S02]  /*0160*/  IMAD R3, R2.reuse, 0x2, R7.reuse ;  /* 0x0000000202037824 */ /* 0x140fe400078e0207 */
[C-C-:B------:R-:W-:Y:S02]  /*0170*/  IMAD R11, R2.reuse, 0x3, R7.reuse ;  /* 0x00000003020b7824 */ /* 0x140fe400078e0207 */
[C-C-:B------:R-:W-:Y:S02]  /*0180*/  IMAD R13, R2.reuse, 0x4, R7.reuse ;  /* 0x00000004020d7824 */ /* 0x140fe400078e0207 */
[C-C-:B------:R-:W-:Y:S02]  /*0190*/  IMAD R21, R2.reuse, 0x5, R7.reuse ;  /* 0x0000000502157824 */ /* 0x140fe400078e0207 */
[----:B------:R-:W-:-:S02]  /*01a0*/  IMAD R23, R2, 0x6, R7 ;  /* 0x0000000602177824 */ /* 0x000fc400078e0207 */
[--C-:B------:R-:W-:Y:S02]  /*01b0*/  IMAD R25, R2, 0x7, R7.reuse ;  /* 0x0000000702197824 */ /* 0x100fe400078e0207 */
[----:B0-----:R-:W-:Y:S02]  /*01c0*/  IMAD R10, R5, R0, 0x3 ;  /* 0x00000003050a7424 */ /* 0x001fe400078e0200 */
[----:B------:R-:W-:Y:S02]  /*01d0*/  IMAD.MOV.U32 R12, RZ, RZ, RZ ;  /* 0x000000ffff0c7224 */ /* 0x000fe400078e00ff */
[----:B------:R-:W-:Y:S02]  /*01e0*/  IMAD.MOV.U32 R27, RZ, RZ, R7 ;  /* 0x000000ffff1b7224 */ /* 0x000fe400078e0007 */
[----:B-1----:R-:W-:-:S07]  /*01f0*/  IMAD.MOV R9, RZ, RZ, -R8 ;  /* 0x000000ffff097224 */ /* 0x002fce00078e0a08 */
.L_x_2:
[----:B------:R-:W-:Y:S01]  /*0200*/  IADD3 R14, P0, PT, R27, UR5, RZ ;  /* 0x000000051b0e7c10 */ /* 0x000fe2000ff1e0ff */
[----:B------:R-:W-:-:S03]  /*0210*/  VIADD R15, R10, 0xfffffffd ;  /* 0xfffffffd0a0f7836 */ /* 0x000fc60000000000 */
[----:B------:R-:W-:Y:S01]  /*0220*/  LEA R16, P1, R14, UR10, 0x2 ;  /* 0x0000000a0e107c11 */ /* 0x000fe2000f8210ff */
[----:B------:R-:W-:Y:S01]  /*0230*/  IMAD.X R17, RZ, RZ, RZ, P0 ;  /* 0x000000ffff117224 */ /* 0x000fe200000e06ff */
[----:B------:R-:W-:Y:S01]  /*0240*/  IADD3 R19, P0, PT, R6, R15, RZ ;  /* 0x0000000f06137210 */ /* 0x000fe20007f1e0ff */
[----:B------:R-:W-:-:S03]  /*0250*/  VIADD R15, R10, 0xfffffffe ;  /* 0xfffffffe0a0f7836 */ /* 0x000fc60000000000 */
[----:B------:R-:W-:Y:S01]  /*0260*/  LEA.HI.X R17, R14, UR11, R17, 0x2, P1 ;  /* 0x0000000b0e117c11 */ /* 0x000fe200088f1411 */
[----:B------:R-:W-:Y:S01]  /*0270*/  IMAD.X R20, RZ, RZ, RZ, P0 ;  /* 0x000000ffff147224 */ /* 0x000fe200000e06ff */
[C---:B------:R-:W-:Y:S02]  /*0280*/  LEA R14, P0, R19.reuse, UR8, 0x2 ;  /* 0x00000008130e7c11 */ /* 0x040fe4000f8010ff */
[----:B------:R-:W-:Y:S01]  /*0290*/  IADD3 R18, P1, PT, R6, R15, RZ ;  /* 0x0000000f06127210 */ /* 0x000fe20007f3e0ff */
[----:B------:R0:W2:Y:S01]  /*02a0*/  LDG.E R22, desc[UR6][R16.64] ;  /* 0x0000000610167981 */ /* 0x0000a2000c1e1900 */
[----:B------:R-:W-:-:S03]  /*02b0*/  LEA.HI.X R15, R19, UR9, R20, 0x2, P0 ;  /* 0x00000009130f7c11 */ /* 0x000fc600080f1414 */
[----:B------:R-:W-:Y:S01]  /*02c0*/  IMAD.X R20, RZ, RZ, RZ, P1 ;  /* 0x000000ffff147224 */ /* 0x000fe200008e06ff */
[----:B------:R-:W-:Y:S02]  /*02d0*/  IADD3 R19, P1, PT, R29, UR5, RZ ;  /* 0x000000051d137c10 */ /* 0x000fe4000ff3e0ff */
[----:B------:R1:W2:Y:S01]  /*02e0*/  LDG.E R15, desc[UR6][R14.64] ;  /* 0x000000060e0f7981 */ /* 0x0002a2000c1e1900 */
[----:B0-----:R-:W-:-:S04]  /*02f0*/  LEA R16, P0, R18, UR8, 0x2 ;  /* 0x0000000812107c11 */ /* 0x001fc8000f8010ff */
[----:B------:R-:W-:Y:S01]  /*0300*/  LEA.HI.X R17, R18, UR9, R20, 0x2, P0 ;  /* 0x0000000912117c11 */ /* 0x000fe200080f1414 */
[----:B------:R-:W-:Y:S01]  /*0310*/  IMAD.X R20, RZ, RZ, RZ, P1 ;  /* 0x000000ffff147224 */ /* 0x000fe200008e06ff */
[----:B------:R-:W-:-:S03]  /*0320*/  LEA R18, P0, R19, UR10, 0x2 ;  /* 0x0000000a13127c11 */ /* 0x000fc6000f8010ff */
[----:B------:R-:W3:Y:S01]  /*0330*/  LDG.E R28, desc[UR6][R16.64] ;  /* 0x00000006101c7981 */ /* 0x000ee2000c1e1900 */
[----:B------:R-:W-:-:S06]  /*0340*/  LEA.HI.X R19, R19, UR11, R20, 0x2, P0 ;  /* 0x0000000b13137c11 */ /* 0x000fcc00080f1414 */
[----:B------:R0:W3:Y:S01]  /*0350*/  LDG.E R19, desc[UR6][R18.64] ;  /* 0x0000000612137981 */ /* 0x0000e2000c1e1900 */
[----:B------:R-:W-:Y:S02]  /*0360*/  IADD3 R20, P0, PT, R3, UR5, RZ ;  /* 0x0000000503147c10 */ /* 0x000fe4000ff1e0ff */
[----:B------:R-:W-:-:S03]  /*0370*/  IADD3 R26, P1, PT, R6, R10, RZ ;  /* 0x0000000a061a7210 */ /* 0x000fc60007f3e0ff */
[----:B------:R-:W-:Y:S01]  /*0380*/  IMAD.X R24, RZ, RZ, RZ, P0 ;  /* 0x000000ffff187224 */ /* 0x000fe200000e06ff */
[C---:B-1----:R-:W-:Y:S01]  /*0390*/  LEA R14, P0, R20.reuse, UR10, 0x2 ;  /* 0x0000000a140e7c11 */ /* 0x042fe2000f8010ff */
[----:B--2---:R-:W-:Y:S01]  /*03a0*/  FFMA R12, R15, R22, R12 ;  /* 0x000000160f0c7223 */ /* 0x004fe2000000000c */
[----:B------:R-:W-:Y:S02]  /*03b0*/  IADD3 R22, P2, PT, R11, UR5, RZ ;  /* 0x000000050b167c10 */ /* 0x000fe4000ff5e0ff */
[----:B------:R-:W-:Y:S01]  /*03c0*/  LEA.HI.X R15, R20, UR11, R24, 0x2, P0 ;  /* 0x0000000b140f7c11 */ /* 0x000fe200080f1418 */
[----:B------:R-:W-:Y:S01]  /*03d0*/  VIADD R24, R10, 0xffffffff ;  /* 0xffffffff0a187836 */ /* 0x000fe20000000000 */
[----:B0-----:R-:W-:-:S03]  /*03e0*/  LEA R18, P0, R22, UR10, 0x2 ;  /* 0x0000000a16127c11 */ /* 0x001fc6000f8010ff */
[----:B------:R0:W2:Y:S01]  /*03f0*/  LDG.E R20, desc[UR6][R14.64] ;  /* 0x000000060e147981 */ /* 0x0000a2000c1e1900 */
[----:B---3--:R-:W-:Y:S01]  /*0400*/  FFMA R12, R28, R19, R12 ;  /* 0x000000131c0c7223 */ /* 0x008fe2000000000c */
[----:B------:R-:W-:Y:S01]  /*0410*/  IMAD.X R28, RZ, RZ, RZ, P1 ;  /* 0x000000ffff1c7224 */ /* 0x000fe200008e06ff */
[----:B------:R-:W-:Y:S01]  /*0420*/  LEA R16, P1, R26, UR8, 0x2 ;  /* 0x000000081a107c11 */ /* 0x000fe2000f8210ff */
[----:B------:R-:W-:-:S03]  /*0430*/  IMAD.X R19, RZ, RZ, RZ, P2 ;  /* 0x000000ffff137224 */ /* 0x000fc600010e06ff */
[----:B------:R-:W-:Y:S02]  /*0440*/  LEA.HI.X R17, R26, UR9, R28, 0x2, P1 ;  /* 0x000000091a117c11 */ /* 0x000fe400088f141c */
[----:B------:R-:W-:Y:S01]  /*0450*/  LEA.HI.X R19, R22, UR11, R19, 0x2, P0 ;  /* 0x0000000b16137c11 */ /* 0x000fe200080f1413 */
[----:B------:R-:W-:Y:S01]  /*0460*/  VIADD R26, R10, 0x1 ;  /* 0x000000010a1a7836 */ /* 0x000fe20000000000 */
[C---:B------:R-:W-:Y:S01]  /*0470*/  IADD3 R28, P0, PT, R6.reuse, R24, RZ ;  /* 0x00000018061c7210 */ /* 0x040fe20007f1e0ff */
[----:B------:R1:W3:Y:S03]  /*0480*/  LDG.E R22, desc[UR6][R16.64] ;  /* 0x0000000610167981 */ /* 0x0002e6000c1e1900 */
[----:B------:R-:W-:Y:S01]  /*0490*/  IADD3 R26, P1, PT, R6, R26, RZ ;  /* 0x0000001a061a7210 */ /* 0x000fe20007f3e0ff */
[----:B0-----:R-:W-:Y:S01]  /*04a0*/  IMAD.X R15, RZ, RZ, RZ, P0 ;  /* 0x000000ffff0f7224 */ /* 0x001fe200000e06ff */
[----:B------:R0:W3:Y:S01]  /*04b0*/  LDG.E R24, desc[UR6][R18.64] ;  /* 0x0000000612187981 */ /* 0x0000e2000c1e1900 */
[----:B-1----:R-:W-:-:S04]  /*04c0*/  LEA R16, P0, R28, UR8, 0x2 ;  /* 0x000000081c107c11 */ /* 0x002fc8000f8010ff */
[----:B------:R-:W-:Y:S01]  /*04d0*/  LEA.HI.X R17, R28, UR9, R15, 0x2, P0 ;  /* 0x000000091c117c11 */ /* 0x000fe200080f140f */
[----:B------:R-:W-:Y:S01]  /*04e0*/  IMAD.X R15, RZ, RZ, RZ, P1 ;  /* 0x000000ffff0f7224 */ /* 0x000fe200008e06ff */
[----:B------:R-:W-:-:S04]  /*04f0*/  LEA R14, P0, R26, UR8, 0x2 ;  /* 0x000000081a0e7c11 */ /* 0x000fc8000f8010ff */
[----:B------:R-:W-:Y:S01]  /*0500*/  LEA.HI.X R15, R26, UR9, R15, 0x2, P0 ;  /* 0x000000091a0f7c11 */ /* 0x000fe200080f140f */
[----:B------:R-:W2:Y:S01]  /*0510*/  LDG.E R17, desc[UR6][R16.64] ;  /* 0x0000000610117981 */ /* 0x000ea2000c1e1900 */
[----:B------:R-:W-:-:S03]  /*0520*/  IADD3 R26, P0, PT, R13, UR5, RZ ;  /* 0x000000050d1a7c10 */ /* 0x000fc6000ff1e0ff */
[----:B------:R1:W4:Y:S02]  /*0530*/  LDG.E R14, desc[UR6][R14.64] ;  /* 0x000000060e0e7981 */ /* 0x000324000c1e1900 */
[----:B0-----:R-:W-:Y:S01]  /*0540*/  IMAD.X R19, RZ, RZ, RZ, P0 ;  /* 0x000000ffff137224 */ /* 0x001fe200000e06ff */
[----:B------:R-:W-:-:S04]  /*0550*/  LEA R18, P0, R26, UR10, 0x2 ;  /* 0x0000000a1a127c11 */ /* 0x000fc8000f8010ff */
[----:B------:R-:W-:-:S06]  /*0560*/  LEA.HI.X R19, R26, UR11, R19, 0x2, P0 ;  /* 0x0000000b1a137c11 */ /* 0x000fcc00080f1413 */
[----:B------:R-:W4:Y:S01]  /*0570*/  LDG.E R19, desc[UR6][R18.64] ;  /* 0x0000000612137981 */ /* 0x000f22000c1e1900 */
[C---:B------:R-:W-:Y:S02]  /*0580*/  VIADD R26, R10.reuse, 0x4 ;  /* 0x000000040a1a7836 */ /* 0x040fe40000000000 */
[----:B--2---:R-:W-:Y:S01]  /*0590*/  FFMA R12, R17, R20, R12 ;  /* 0x00000014110c7223 */ /* 0x004fe2000000000c */
[----:B------:R-:W-:Y:S01]  /*05a0*/  IADD3 R20, P2, PT, R23, UR5, RZ ;  /* 0x0000000517147c10 */ /* 0x000fe2000ff5e0ff */
[----:B------:R-:W-:Y:S02]  /*05b0*/  VIADD R17, R10, 0x2 ;  /* 0x000000020a117836 */ /* 0x000fe40000000000 */
[----:B---3--:R-:W-:Y:S01]  /*05c0*/  FFMA R12, R22, R24, R12 ;  /* 0x00000018160c7223 */ /* 0x008fe2000000000c */
[----:B------:R-:W-:Y:S01]  /*05d0*/  IADD3 R22, P0, PT, R21, UR5, RZ ;  /* 0x0000000515167c10 */ /* 0x000fe2000ff1e0ff */
[----:B------:R-:W-:Y:S01]  /*05e0*/  IMAD.X R24, RZ, RZ, RZ, P2 ;  /* 0x000000ffff187224 */ /* 0x000fe200010e06ff */
[----:B------:R-:W-:-:S03]  /*05f0*/  LEA R16, P2, R20, UR10, 0x2 ;  /* 0x0000000a14107c11 */ /* 0x000fc6000f8410ff */
[----:B-1----:R-:W-:Y:S02]  /*0600*/  IMAD.X R15, RZ, RZ, RZ, P0 ;  /* 0x000000ffff0f7224 */ /* 0x002fe400000e06ff */
[----:B----4-:R-:W-:Y:S01]  /*0610*/  FFMA R12, R14, R19, R12 ;  /* 0x000000130e0c7223 */ /* 0x010fe2000000000c */
[----:B------:R-:W-:Y:S02]  /*0620*/  LEA R14, P1, R22, UR10, 0x2 ;  /* 0x0000000a160e7c11 */ /* 0x000fe4000f8210ff */
[----:B------:R-:W-:Y:S02]  /*0630*/  IADD3 R19, P0, PT, R6, R17, RZ ;  /* 0x0000001106137210 */ /* 0x000fe40007f1e0ff */
[----:B------:R-:W-:Y:S02]  /*0640*/  LEA.HI.X R15, R22, UR11, R15, 0x2, P1 ;  /* 0x0000000b160f7c11 */ /* 0x000fe400088f140f */
[----:B------:R-:W-:Y:S01]  /*0650*/  LEA.HI.X R17, R20, UR11, R24, 0x2, P2 ;  /* 0x0000000b14117c11 */ /* 0x000fe200090f1418 */
[----:B------:R-:W-:Y:S01]  /*0660*/  IMAD.X R22, RZ, RZ, RZ, P0 ;  /* 0x000000ffff167224 */ /* 0x000fe200000e06ff */
[C---:B------:R-:W-:Y:S01]  /*0670*/  LEA R18, P0, R19.reuse, UR8, 0x2 ;  /* 0x0000000813127c11 */ /* 0x040fe2000f8010ff */
[----:B------:R-:W-:Y:S01]  /*0680*/  VIADD R24, R10, 0x3 ;  /* 0x000000030a187836 */ /* 0x000fe20000000000 */
[----:B------:R0:W2:Y:S02]  /*0690*/  LDG.E R20, desc[UR6][R14.64] ;  /* 0x000000060e147981 */ /* 0x0000a4000c1e1900 */
[----:B------:R-:W-:-:S02]  /*06a0*/  LEA.HI.X R19, R19, UR9, R22, 0x2, P0 ;  /* 0x0000000913137c11 */ /* 0x000fc400080f1416 */
[C---:B------:R-:W-:Y:S01]  /*06b0*/  IADD3 R28, P0, PT, R6.reuse, R24, RZ ;  /* 0x00000018061c7210 */ /* 0x040fe20007f1e0ff */
[----:B------:R1:W3:Y:S01]  /*06c0*/  LDG.E R22, desc[UR6][R16.64] ;  /* 0x0000000610167981 */ /* 0x0002e2000c1e1900 */
[----:B------:R-:W-:-:S03]  /*06d0*/  IADD3 R26, P1, PT, R6, R26, RZ ;  /* 0x0000001a061a7210 */ /* 0x000fc60007f3e0ff */
[----:B------:R4:W2:Y:S01]  /*06e0*/  LDG.E R24, desc[UR6][R18.64] ;  /* 0x0000000612187981 */ /* 0x0008a2000c1e1900 */
[----:B0-----:R-:W-:Y:S01]  /*06f0*/  IMAD.X R15, RZ, RZ, RZ, P0 ;  /* 0x000000ffff0f7224 */ /* 0x001fe200000e06ff */
[----:B-1----:R-:W-:-:S04]  /*0700*/  LEA R16, P0, R28, UR8, 0x2 ;  /* 0x000000081c107c11 */ /* 0x002fc8000f8010ff */
[----:B------:R-:W-:Y:S01]  /*0710*/  LEA.HI.X R17, R28, UR9, R15, 0x2, P0 ;  /* 0x000000091c117c11 */ /* 0x000fe200080f140f */
[----:B------:R-:W-:Y:S01]  /*0720*/  IMAD.X R15, RZ, RZ, RZ, P1 ;  /* 0x000000ffff0f7224 */ /* 0x000fe200008e06ff */
[----:B------:R-:W-:-:S04]  /*0730*/  LEA R14, P0, R26, UR8, 0x2 ;  /* 0x000000081a0e7c11 */ /* 0x000fc8000f8010ff */
[----:B------:R-:W-:Y:S01]  /*0740*/  LEA.HI.X R15, R26, UR9, R15, 0x2, P0 ;  /* 0x000000091a0f7c11 */ /* 0x000fe200080f140f */
[----:B------:R-:W3:Y:S01]  /*0750*/  LDG.E R17, desc[UR6][R16.64] ;  /* 0x0000000610117981 */ /* 0x000ee2000c1e1900 */
[----:B------:R-:W-:-:S03]  /*0760*/  IADD3 R26, P0, PT, R25, UR5, RZ ;  /* 0x00000005191a7c10 */ /* 0x000fc6000ff1e0ff */
[----:B------:R-:W5:Y:S02]  /*0770*/  LDG.E R14, desc[UR6][R14.64] ;  /* 0x000000060e0e7981 */ /* 0x000f64000c1e1900 */
[----:B----4-:R-:W-:Y:S01]  /*0780*/  IMAD.X R19, RZ, RZ, RZ, P0 ;  /* 0x000000ffff137224 */ /* 0x010fe200000e06ff */
[----:B------:R-:W-:-:S04]  /*0790*/  LEA R18, P0, R26, UR10, 0x2 ;  /* 0x0000000a1a127c11 */ /* 0x000fc8000f8010ff */
[----:B------:R-:W-:-:S06]  /*07a0*/  LEA.HI.X R19, R26, UR11, R19, 0x2, P0 ;  /* 0x0000000b1a137c11 */ /* 0x000fcc00080f1413 */
[----:B------:R-:W5:Y:S01]  /*07b0*/  LDG.E R19, desc[UR6][R18.64] ;  /* 0x0000000612137981 */ /* 0x000f62000c1e1900 */
[----:B------:R-:W-:-:S05]  /*07c0*/  VIADD R9, R9, 0x8 ;  /* 0x0000000809097836 */ /* 0x000fca0000000000 */
[----:B------:R-:W-:Y:S01]  /*07d0*/  ISETP.NE.AND P0, PT, R9, RZ, PT ;  /* 0x000000ff0900720c */ /* 0x000fe20003f05270 */
[C---:B------:R-:W-:Y:S02]  /*07e0*/  IMAD R29, R2.reuse, 0x8, R29 ;  /* 0x00000008021d7824 */ /* 0x040fe400078e021d */
[C---:B------:R-:W-:Y:S02]  /*07f0*/  IMAD R3, R2.reuse, 0x8, R3 ;  /* 0x0000000802037824 */ /* 0x040fe400078e0203 */
[C---:B------:R-:W-:Y:S02]  /*0800*/  IMAD R11, R2.reuse, 0x8, R11 ;  /* 0x00000008020b7824 */ /* 0x040fe400078e020b */
[C---:B------:R-:W-:Y:S02]  /*0810*/  IMAD R13, R2.reuse, 0x8, R13 ;  /* 0x00000008020d7824 */ /* 0x040fe400078e020d */
[C---:B------:R-:W-:Y:S02]  /*0820*/  IMAD R21, R2.reuse, 0x8, R21 ;  /* 0x0000000802157824 */ /* 0x040fe400078e0215 */
[----:B------:R-:W-:-:S02]  /*0830*/  IMAD R23, R2, 0x8, R23 ;  /* 0x0000000802177824 */ /* 0x000fc400078e0217 */
[C---:B------:R-:W-:Y:S02]  /*0840*/  IMAD R25, R2.reuse, 0x8, R25 ;  /* 0x0000000802197824 */ /* 0x040fe400078e0219 */
[----:B------:R-:W-:Y:S02]  /*0850*/  IMAD R27, R2, 0x8, R27 ;  /* 0x00000008021b7824 */ /* 0x000fe400078e021b */
[----:B------:R-:W-:Y:S02]  /*0860*/  VIADD R10, R10, 0x8 ;  /* 0x000000080a0a7836 */ /* 0x000fe40000000000 */
[----:B--2---:R-:W-:-:S04]  /*0870*/  FFMA R12, R24, R20, R12 ;  /* 0x00000014180c7223 */ /* 0x004fc8000000000c */
[----:B---3--:R-:W-:-:S04]  /*0880*/  FFMA R12, R17, R22, R12 ;  /* 0x00000016110c7223 */ /* 0x008fc8000000000c */
[----:B-----5:R-:W-:Y:S01]  /*0890*/  FFMA R12, R14, R19, R12 ;  /* 0x000000130e0c7223 */ /* 0x020fe2000000000c */
[----:B------:R-:W-:Y:S06]  /*08a0*/  @P0 BRA `(.L_x_2) ;  /* 0xfffffff800540947 */ /* 0x000fec000383ffff */
[----:B------:R-:W-:-:S07]  /*08b0*/  IMAD.MOV.U32 R3, RZ, RZ, R8 ;  /* 0x000000ffff037224 */ /* 0x000fce00078e0008 */
.L_x_1:
[----:B------:R-:W-:-:S04]  /*08c0*/  LOP3.LUT R8, R0, 0x7, RZ, 0xc0, !PT ;  /* 0x0000000700087812 */ /* 0x000fc800078ec0ff */
[----:B------:R-:W-:-:S13]  /*08d0*/  ISETP.NE.AND P0, PT, R8, RZ, PT ;  /* 0x000000ff0800720c */ /* 0x000fda0003f05270 */
[----:B------:R-:W-:Y:S05]  /*08e0*/  @!P0 BRA `(.L_x_0) ;  /* 0x0000000400a88947 */ /* 0x000fea0003800000 */
[----:B------:R-:W-:Y:S02]  /*08f0*/  ISETP.GE.U32.AND P1, PT, R8, 0x4, PT ;  /* 0x000000040800780c */ /* 0x000fe40003f26070 */
[----:B------:R-:W-:-:S04]  /*0900*/  LOP3.LUT R26, R0, 0x3, RZ, 0xc0, !PT ;  /* 0x00000003001a7812 */ /* 0x000fc800078ec0ff */
[----:B------:R-:W-:-:S07]  /*0910*/  ISETP.NE.AND P0, PT, R26, RZ, PT ;  /* 0x000000ff1a00720c */ /* 0x000fce0003f05270 */
[----:B------:R-:W-:Y:S06]  /*0920*/  @!P1 BRA `(.L_x_3) ;  /* 0x0000000000d89947 */ /* 0x000fec0003800000 */
[----:B------:R-:W2:Y:S01]  /*0930*/  LDCU.128 UR8, c[0x0][0x390] ;  /* 0x00007200ff0877ac */ /* 0x000ea20008000c00 */
[----:B0-----:R-:W-:Y:S02]  /*0940*/  IMAD R11, R5, R0, R3 ;  /* 0x00000000050b7224 */ /* 0x001fe400078e0203 */
[----:B-1----:R-:W-:Y:S02]  /*0950*/  IMAD R9, R3, R2, R7 ;  /* 0x0000000203097224 */ /* 0x002fe400078e0207 */
[----:B------:R-:W-:Y:S01]  /*0960*/  VIADD R13, R11, 0x1 ;  /* 0x000000010b0d7836 */ /* 0x000fe20000000000 */
[----:B------:R-:W-:Y:S02]  /*0970*/  IADD3 R8, P1, PT, R6, R11, RZ ;  /* 0x0000000b06087210 */ /* 0x000fe40007f3e0ff */
[C---:B------:R-:W-:Y:S01]  /*0980*/  IADD3 R10, P2, PT, R9.reuse, UR5, RZ ;  /* 0x00000005090a7c10 */ /* 0x040fe2000ff5e0ff */
[----:B------:R-:W-:Y:S02]  /*0990*/  IMAD.IADD R9, R9, 0x1, R2 ;  /* 0x0000000109097824 */ /* 0x000fe400078e0202 */
[----:B------:R-:W-:-:S02]  /*09a0*/  IMAD.X R17, RZ, RZ, RZ, P1 ;  /* 0x000000ffff117224 */ /* 0x000fc400008e06ff */
[----:B------:R-:W-:Y:S02]  /*09b0*/  IMAD.X R15, RZ, RZ, RZ, P2 ;  /* 0x000000ffff0f7224 */ /* 0x000fe400010e06ff */
[--C-:B------:R-:W-:Y:S01]  /*09c0*/  IMAD.IADD R21, R9, 0x1, R2.reuse ;  /* 0x0000000109157824 */ /* 0x100fe200078e0202 */
[----:B--2---:R-:W-:Y:S02]  /*09d0*/  LEA R24, P1, R8, UR8, 0x2 ;  /* 0x0000000808187c11 */ /* 0x004fe4000f8210ff */
[----:B------:R-:W-:Y:S02]  /*09e0*/  LEA R16, P2, R10, UR10, 0x2 ;  /* 0x0000000a0a107c11 */ /* 0x000fe4000f8410ff */
[----:B------:R-:W-:Y:S02]  /*09f0*/  LEA.HI.X R25, R8, UR9, R17, 0x2, P1 ;  /* 0x0000000908197c11 */ /* 0x000fe400088f1411 */
[----:B------:R-:W-:Y:S01]  /*0a00*/  IADD3 R8, P1, PT, R6, R13, RZ ;  /* 0x0000000d06087210 */ /* 0x000fe20007f3e0ff */
[C---:B------:R-:W-:Y:S01]  /*0a10*/  VIADD R13, R11.reuse, 0x2 ;  /* 0x000000020b0d7836 */ /* 0x040fe20000000000 */
[----:B------:R-:W-:Y:S01]  /*0a20*/  LEA.HI.X R17, R10, UR11, R15, 0x2, P2 ;  /* 0x0000000b0a117c11 */ /* 0x000fe200090f140f */
[----:B------:R-:W-:Y:S01]  /*0a30*/  VIADD R15, R11, 0x3 ;  /* 0x000000030b0f7836 */ /* 0x000fe20000000000 */
[----:B------:R-:W-:Y:S01]  /*0a40*/  LEA R18, P4, R8, UR8, 0x2 ;  /* 0x0000000808127c11 */ /* 0x000fe2000f8810ff */
[----:B------:R-:W-:Y:S01]  /*0a50*/  IMAD.X R19, RZ, RZ, RZ, P1 ;  /* 0x000000ffff137224 */ /* 0x000fe200008e06ff */
[C---:B------:R-:W-:Y:S01]  /*0a60*/  IADD3 R11, P1, PT, R6.reuse, R13, RZ ;  /* 0x0000000d060b7210 */ /* 0x040fe20007f3e0ff */
[----:B------:R-:W-:Y:S01]  /*0a70*/  IMAD.IADD R23, R21, 0x1, R2 ;  /* 0x0000000115177824 */ /* 0x000fe200078e0202 */
[----:B------:R-:W-:Y:S01]  /*0a80*/  IADD3 R13, P2, PT, R6, R15, RZ ;  /* 0x0000000f060d7210 */ /* 0x000fe20007f5e0ff */
[----:B------:R-:W2:Y:S01]  /*0a90*/  LDG.E R25, desc[UR6][R24.64] ;  /* 0x0000000618197981 */ /* 0x000ea2000c1e1900 */
[----:B------:R-:W-:Y:S01]  /*0aa0*/  LEA.HI.X R19, R8, UR9, R19, 0x2, P4 ;  /* 0x0000000908137c11 */ /* 0x000fe2000a0f1413 */
[----:B------:R-:W-:Y:S01]  /*0ab0*/  IMAD.X R22, RZ, RZ, RZ, P1 ;  /* 0x000000ffff167224 */ /* 0x000fe200008e06ff */
[----:B------:R-:W-:Y:S01]  /*0ac0*/  LEA R8, P5, R11, UR8, 0x2 ;  /* 0x000000080b087c11 */ /* 0x000fe2000f8a10ff */
[----:B------:R-:W-:Y:S01]  /*0ad0*/  IMAD.X R20, RZ, RZ, RZ, P2 ;  /* 0x000000ffff147224 */ /* 0x000fe200010e06ff */
[----:B------:R-:W-:Y:S01]  /*0ae0*/  LEA R10, P4, R13, UR8, 0x2 ;  /* 0x000000080d0a7c11 */ /* 0x000fe2000f8810ff */
[----:B------:R-:W2:Y:S01]  /*0af0*/  LDG.E R16, desc[UR6][R16.64] ;  /* 0x0000000610107981 */ /* 0x000ea2000c1e1900 */
[----:B------:R-:W-:-:S02]  /*0b00*/  IADD3 R15, P3, PT, R9, UR5, RZ ;  /* 0x00000005090f7c10 */ /* 0x000fc4000ff7e0ff */
[----:B------:R-:W-:Y:S01]  /*0b10*/  LEA.HI.X R9, R11, UR9, R22, 0x2, P5 ;  /* 0x000000090b097c11 */ /* 0x000fe2000a8f1416 */
[----:B------:R-:W3:Y:S01]  /*0b20*/  LDG.E R18, desc[UR6][R18.64] ;  /* 0x0000000612127981 */ /* 0x000ee2000c1e1900 */
[----:B------:R-:W-:Y:S01]  /*0b30*/  LEA.HI.X R11, R13, UR9, R20, 0x2, P4 ;  /* 0x000000090d0b7c11 */ /* 0x000fe2000a0f1414 */
[----:B------:R-:W-:Y:S01]  /*0b40*/  IMAD.X R28, RZ, RZ, RZ, P3 ;  /* 0x000000ffff1c7224 */ /* 0x000fe200018e06ff */
[----:B------:R-:W-:Y:S01]  /*0b50*/  IADD3 R13, P1, PT, R21, UR5, RZ ;  /* 0x00000005150d7c10 */ /* 0x000fe2000ff3e0ff */
[----:B------:R-:W4:Y:S01]  /*0b60*/  LDG.E R8, desc[UR6][R8.64] ;  /* 0x0000000608087981 */ /* 0x000f22000c1e1900 */
[----:B------:R-:W-:Y:S02]  /*0b70*/  LEA R14, P3, R15, UR10, 0x2 ;  /* 0x0000000a0f0e7c11 */ /* 0x000fe4000f8610ff */
[----:B------:R-:W-:Y:S01]  /*0b80*/  IADD3 R23, P2, PT, R23, UR5, RZ ;  /* 0x0000000517177c10 */ /* 0x000fe2000ff5e0ff */
[----:B------:R-:W-:Y:S01]  /*0b90*/  IMAD.X R22, RZ, RZ, RZ, P1 ;  /* 0x000000ffff167224 */ /* 0x000fe200008e06ff */
[----:B------:R-:W-:Y:S01]  /*0ba0*/  LEA R20, P1, R13, UR10, 0x2 ;  /* 0x0000000a0d147c11 */ /* 0x000fe2000f8210ff */
[----:B------:R-:W5:Y:S01]  /*0bb0*/  LDG.E R10, desc[UR6][R10.64] ;  /* 0x000000060a0a7981 */ /* 0x000f62000c1e1900 */
[----:B------:R-:W-:Y:S01]  /*0bc0*/  LEA.HI.X R15, R15, UR11, R28, 0x2, P3 ;  /* 0x0000000b0f0f7c11 */ /* 0x000fe200098f141c */
[----:B------:R-:W-:Y:S01]  /*0bd0*/  IMAD.X R28, RZ, RZ, RZ, P2 ;  /* 0x000000ffff1c7224 */ /* 0x000fe200010e06ff */
[----:B------:R-:W-:-:S02]  /*0be0*/  LEA.HI.X R21, R13, UR11, R22, 0x2, P1 ;  /* 0x0000000b0d157c11 */ /* 0x000fc400088f1416 */
[C---:B------:R-:W-:Y:S01]  /*0bf0*/  LEA R22, P1, R23.reuse, UR10, 0x2 ;  /* 0x0000000a17167c11 */ /* 0x040fe2000f8210ff */
[----:B------:R-:W3:Y:S03]  /*0c00*/  LDG.E R14, desc[UR6][R14.64] ;  /* 0x000000060e0e7981 */ /* 0x000ee6000c1e1900 */
[----:B------:R-:W-:Y:S01]  /*0c10*/  LEA.HI.X R23, R23, UR11, R28, 0x2, P1 ;  /* 0x0000000b17177c11 */ /* 0x000fe200088f141c */
[----:B------:R-:W4:Y:S04]  /*0c20*/  LDG.E R20, desc[UR6][R20.64] ;  /* 0x0000000614147981 */ /* 0x000f28000c1e1900 */
[----:B------:R-:W5:Y:S01]  /*0c30*/  LDG.E R22, desc[UR6][R22.64] ;  /* 0x0000000616167981 */ /* 0x000f62000c1e1900 */
[----:B------:R-:W-:-:S02]  /*0c40*/  VIADD R3, R3, 0x4 ;  /* 0x0000000403037836 */ /* 0x000fc40000000000 */
[----:B--2---:R-:W-:-:S04]  /*0c50*/  FFMA R25, R25, R16, R12 ;  /* 0x0000001019197223 */ /* 0x004fc8000000000c */
[----:B---3--:R-:W-:-:S04]  /*0c60*/  FFMA R25, R18, R14, R25 ;  /* 0x0000000e12197223 */ /* 0x008fc80000000019 */
[----:B----4-:R-:W-:-:S04]  /*0c70*/  FFMA R25, R8, R20, R25 ;  /* 0x0000001408197223 */ /* 0x010fc80000000019 */
[----:B-----5:R-:W-:-:S07]  /*0c80*/  FFMA R12, R10, R22, R25 ;  /* 0x000000160a0c7223 */ /* 0x020fce0000000019 */
.L_x_3:
[----:B------:R-:W-:Y:S05]  /*0c90*/  @!P0 BRA `(.L_x_0) ;  /* 0x0000000000bc8947 */ /* 0x000fea0003800000 */
[----:B------:R-:W-:Y:S02]  /*0ca0*/  ISETP.NE.AND P1, PT, R26, 0x1, PT ;  /* 0x000000011a00780c */ /* 0x000fe40003f25270 */
[----:B------:R-:W-:-:S04]  /*0cb0*/  LOP3.LUT R8, R0, 0x1, RZ, 0xc0, !PT ;  /* 0x0000000100087812 */ /* 0x000fc800078ec0ff */
[----:B------:R-:W-:-:S07]  /*0cc0*/  ISETP.NE.U32.AND P0, PT, R8, 0x1, PT ;  /* 0x000000010800780c */ /* 0x000fce0003f05070 */
[----:B------:R-:W-:Y:S06]  /*0cd0*/  @!P1 BRA `(.L_x_4) ;  /* 0x0000000000709947 */ /* 0x000fec0003800000 */
[----:B------:R-:W2:Y:S01]  /*0ce0*/  LDCU.128 UR8, c[0x0][0x390] ;  /* 0x00007200ff0877ac */ /* 0x000ea20008000c00 */
[----:B0-----:R-:W-:Y:S02]  /*0cf0*/  IMAD R9, R5, R0, R3 ;  /* 0x0000000005097224 */ /* 0x001fe400078e0203 */
[----:B-1----:R-:W-:Y:S02]  /*0d00*/  IMAD R13, R3, R2, R7 ;  /* 0x00000002030d7224 */ /* 0x002fe400078e0207 */
[----:B------:R-:W-:Y:S01]  /*0d10*/  VIADD R15, R9, 0x1 ;  /* 0x00000001090f7836 */ /* 0x000fe20000000000 */
[C---:B------:R-:W-:Y:S01]  /*0d20*/  IADD3 R10, P1, PT, R6.reuse, R9, RZ ;  /* 0x00000009060a7210 */ /* 0x040fe20007f3e0ff */
[C---:B------:R-:W-:Y:S01]  /*0d30*/  IMAD.IADD R14, R13.reuse, 0x1, R2 ;  /* 0x000000010d0e7824 */ /* 0x040fe200078e0202 */
[----:B------:R-:W-:Y:S02]  /*0d40*/  IADD3 R13, P3, PT, R13, UR5, RZ ;  /* 0x000000050d0d7c10 */ /* 0x000fe4000ff7e0ff */
[----:B------:R-:W-:Y:S01]  /*0d50*/  IADD3 R15, P2, PT, R6, R15, RZ ;  /* 0x0000000f060f7210 */ /* 0x000fe20007f5e0ff */
[----:B------:R-:W-:-:S02]  /*0d60*/  IMAD.X R11, RZ, RZ, RZ, P1 ;  /* 0x000000ffff0b7224 */ /* 0x000fc400008e06ff */
[----:B------:R-:W-:Y:S02]  /*0d70*/  IMAD.X R18, RZ, RZ, RZ, P3 ;  /* 0x000000ffff127224 */ /* 0x000fe400018e06ff */
[----:B------:R-:W-:Y:S01]  /*0d80*/  IMAD.X R20, RZ, RZ, RZ, P2 ;  /* 0x000000ffff147224 */ /* 0x000fe200010e06ff */
[----:B--2---:R-:W-:-:S04]  /*0d90*/  LEA R8, P1, R10, UR8, 0x2 ;  /* 0x000000080a087c11 */ /* 0x004fc8000f8210ff */
[----:B------:R-:W-:Y:S02]  /*0da0*/  LEA.HI.X R9, R10, UR9, R11, 0x2, P1 ;  /* 0x000000090a097c11 */ /* 0x000fe400088f140b */
[----:B------:R-:W-:Y:S02]  /*0db0*/  IADD3 R17, P1, PT, R14, UR5, RZ ;  /* 0x000000050e117c10 */ /* 0x000fe4000ff3e0ff */
[----:B------:R-:W-:Y:S02]  /*0dc0*/  LEA R10, P3, R13, UR10, 0x2 ;  /* 0x0000000a0d0a7c11 */ /* 0x000fe4000f8610ff */
[----:B------:R-:W-:Y:S01]  /*0dd0*/  LEA R14, P4, R15, UR8, 0x2 ;  /* 0x000000080f0e7c11 */ /* 0x000fe2000f8810ff */
[----:B------:R-:W-:Y:S01]  /*0de0*/  IMAD.X R22, RZ, RZ, RZ, P1 ;  /* 0x000000ffff167224 */ /* 0x000fe200008e06ff */
[----:B------:R-:W-:Y:S01]  /*0df0*/  LEA R16, P5, R17, UR10, 0x2 ;  /* 0x0000000a11107c11 */ /* 0x000fe2000f8a10ff */
[----:B------:R-:W2:Y:S01]  /*0e00*/  LDG.E R9, desc[UR6][R8.64] ;  /* 0x0000000608097981 */ /* 0x000ea2000c1e1900 */
[----:B------:R-:W-:-:S02]  /*0e10*/  LEA.HI.X R11, R13, UR11, R18, 0x2, P3 ;  /* 0x0000000b0d0b7c11 */ /* 0x000fc400098f1412 */
[----:B------:R-:W-:Y:S02]  /*0e20*/  LEA.HI.X R15, R15, UR9, R20, 0x2, P4 ;  /* 0x000000090f0f7c11 */ /* 0x000fe4000a0f1414 */
[----:B------:R-:W-:Y:S01]  /*0e30*/  LEA.HI.X R17, R17, UR11, R22, 0x2, P5 ;  /* 0x0000000b11117c11 */ /* 0x000fe2000a8f1416 */
[----:B------:R-:W2:Y:S04]  /*0e40*/  LDG.E R10, desc[UR6][R10.64] ;  /* 0x000000060a0a7981 */ /* 0x000ea8000c1e1900 */
[----:B------:R-:W3:Y:S04]  /*0e50*/  LDG.E R15, desc[UR6][R14.64] ;  /* 0x000000060e0f7981 */ /* 0x000ee8000c1e1900 */
[----:B------:R-:W3:Y:S01]  /*0e60*/  LDG.E R16, desc[UR6][R16.64] ;  /* 0x0000000610107981 */ /* 0x000ee2000c1e1900 */
[----:B------:R-:W-:-:S02]  /*0e70*/  VIADD R3, R3, 0x2 ;  /* 0x0000000203037836 */ /* 0x000fc40000000000 */
[----:B--2---:R-:W-:-:S04]  /*0e80*/  FFMA R12, R9, R10, R12 ;  /* 0x0000000a090c7223 */ /* 0x004fc8000000000c */
[----:B---3--:R-:W-:-:S07]  /*0e90*/  FFMA R12, R15, R16, R12 ;  /* 0x000000100f0c7223 */ /* 0x008fce000000000c */
.L_x_4:
[----:B------:R-:W-:Y:S05]  /*0ea0*/  @P0 BRA `(.L_x_0) ;  /* 0x0000000000380947 */ /* 0x000fea0003800000 */
[----:B------:R-:W2:Y:S01]  /*0eb0*/  LDCU.128 UR8, c[0x0][0x390] ;  /* 0x00007200ff0877ac */ /* 0x000ea20008000c00 */
[----:B0-----:R-:W-:Y:S02]  /*0ec0*/  IMAD R5, R5, R0, R3 ;  /* 0x0000000005057224 */ /* 0x001fe400078e0203 */
[----:B-1----:R-:W-:-:S03]  /*0ed0*/  IMAD R3, R3, R2, R7 ;  /* 0x0000000203037224 */ /* 0x002fc600078e0207 */
[----:B------:R-:W-:Y:S02]  /*0ee0*/  IADD3 R5, P0, PT, R6, R5, RZ ;  /* 0x0000000506057210 */ /* 0x000fe40007f1e0ff */
[----:B------:R-:W-:-:S03]  /*0ef0*/  IADD3 R3, P2, PT, R3, UR5, RZ ;  /* 0x0000000503037c10 */ /* 0x000fc6000ff5e0ff */
[----:B------:R-:W-:Y:S02]  /*0f00*/  IMAD.X R10, RZ, RZ, RZ, P0 ;  /* 0x000000ffff0a7224 */ /* 0x000fe400000e06ff */
[----:B------:R-:W-:Y:S01]  /*0f10*/  IMAD.X R0, RZ, RZ, RZ, P2 ;  /* 0x000000ffff007224 */ /* 0x000fe200010e06ff */
[----:B--2---:R-:W-:Y:S02]  /*0f20*/  LEA R6, P1, R5, UR8, 0x2 ;  /* 0x0000000805067c11 */ /* 0x004fe4000f8210ff */
[----:B------:R-:W-:Y:S02]  /*0f30*/  LEA R8, P3, R3, UR10, 0x2 ;  /* 0x0000000a03087c11 */ /* 0x000fe4000f8610ff */
[----:B------:R-:W-:Y:S02]  /*0f40*/  LEA.HI.X R7, R5, UR9, R10, 0x2, P1 ;  /* 0x0000000905077c11 */ /* 0x000fe400088f140a */
[----:B------:R-:W-:-:S04]  /*0f50*/  LEA.HI.X R9, R3, UR11, R0, 0x2, P3 ;  /* 0x0000000b03097c11 */ /* 0x000fc800098f1400 */
[----:B------:R-:W2:Y:S04]  /*0f60*/  LDG.E R7, desc[UR6][R6.64] ;  /* 0x0000000606077981 */ /* 0x000ea8000c1e1900 */
[----:B------:R-:W2:Y:S02]  /*0f70*/  LDG.E R8, desc[UR6][R8.64] ;  /* 0x0000000608087981 */ /* 0x000ea4000c1e1900 */
[----:B--2---:R-:W-:-:S07]  /*0f80*/  FFMA R12, R7, R8, R12 ;  /* 0x00000008070c7223 */ /* 0x004fce000000000c */
.L_x_0:
[----:B------:R-:W2:Y:S01]  /*0f90*/  S2R R3, SR_TID.X ;  /* 0x0000000000037919 */ /* 0x000ea20000002100 */
[----:B------:R-:W3:Y:S01]  /*0fa0*/  LDCU.64 UR8, c[0x0][0x3a0] ;  /* 0x00007400ff0877ac */ /* 0x000ee20008000a00 */
[----:B------:R-:W2:Y:S02]  /*0fb0*/  S2R R0, SR_TID.Y ;  /* 0x0000000000007919 */ /* 0x000ea40000002200 */
[----:B--2---:R-:W-:-:S05]  /*0fc0*/  IMAD R3, R3, R2, R0 ;  /* 0x0000000203037224 */ /* 0x004fca00078e0200 */
[----:B------:R-:W-:-:S04]  /*0fd0*/  IADD3 R3, P0, P1, R3, UR5, R4 ;  /* 0x0000000503037c10 */ /* 0x000fc8000f91e004 */
[----:B------:R-:W-:Y:S02]  /*0fe0*/  IADD3.X R0, PT, PT, RZ, RZ, RZ, P0, P1 ;  /* 0x000000ffff007210 */ /* 0x000fe400007e24ff */
[----:B---3--:R-:W-:-:S04]  /*0ff0*/  LEA R2, P0, R3, UR8, 0x2 ;  /* 0x0000000803027c11 */ /* 0x008fc8000f8010ff */
[----:B------:R-:W-:-:S05]  /*1000*/  LEA.HI.X R3, R3, UR9, R0, 0x2, P0 ;  /* 0x0000000903037c11 */ /* 0x000fca00080f1400 */
[----:B------:R-:W-:Y:S01]  /*1010*/  STG.E desc[UR6][R2.64], R12 ;  /* 0x0000000c02007986 */ /* 0x000fe2000c101906 */
[----:B------:R-:W-:Y:S05]  /*1020*/  EXIT ;  /* 0x000000000000794d */ /* 0x000fea0003800000 */
.L_x_5:
[----:B------:R-:W-:-:S00]  /*1030*/  BRA `(.L_x_5) ;  /* 0xfffffffc00fc7947 */ /* 0x000fc0000383ffff */
[----:B------:R-:W-:-:S00]  /*1040*/  NOP ;  /* 0x0000000000007918 */ /* 0x000fc00000000000 */
        /* <DEDUP_REMOVED lines=11> */
.L_x_6:


//--------------------- .nv.shared.reserved.0     --------------------------
	.section	.nv.shared.reserved.0,"aw",@nobits
	.weak		__nv_reservedSMEM_offset_0_alias
	.size		__nv_reservedSMEM_offset_0_alias, 0, 64
	.other		__nv_reservedSMEM_offset_0_alias,@"STO_CUDA_RESERVED_SHARED STV_DEFAULT"
__nv_reservedSMEM_offset_0_alias:
	.zero		0
	.zero		64


//--------------------- .nv.constant0._Z6matmuliiiPfS_S_ --------------------------
	.section	.nv.constant0._Z6matmuliiiPfS_S_,"a",@progbits
	.sectionflags	@""
	.align	4
.nv.constant0._Z6matmuliiiPfS_S_:
	.zero		936


//--------------------- SYMBOLS --------------------------

	.type		.nv.reservedSmem.offset0,@object
	.size		.nv.reservedSmem.offset0,0x4
